//
// Generated by NVIDIA NVVM Compiler
//
// Compiler Build ID: CL-36424714
// Cuda compilation tools, release 13.0, V13.0.88
// Based on NVVM 20.0.0
//

.version 9.0
.target sm_100
.address_size 64

	// .globl	_Z11swishKernelPfS_i

.visible .entry _Z11swishKernelPfS_i(
	.param .u64 .ptr .align 1 _Z11swishKernelPfS_i_param_0,
	.param .u64 .ptr .align 1 _Z11swishKernelPfS_i_param_1,
	.param .u32 _Z11swishKernelPfS_i_param_2
)
{
	.reg .pred 	%p<2>;
	.reg .b32 	%r<8>;
	.reg .b32 	%f<16>;
	.reg .b64 	%rd<8>;

	ld.param.u64 	%rd1, [_Z11swishKernelPfS_i_param_0];
	ld.param.u64 	%rd2, [_Z11swishKernelPfS_i_param_1];
	ld.param.u32 	%r2, [_Z11swishKernelPfS_i_param_2];
	mov.u32 	%r3, %ctaid.x;
	mov.u32 	%r4, %ntid.x;
	mov.u32 	%r5, %tid.x;
	mad.lo.s32 	%r1, %r3, %r4, %r5;
	setp.ge.s32 	%p1, %r1, %r2;
	@%p1 bra 	$L__BB0_2;
	cvta.to.global.u64 	%rd3, %rd1;
	cvta.to.global.u64 	%rd4, %rd2;
	mul.wide.s32 	%rd5, %r1, 4;
	add.s64 	%rd6, %rd3, %rd5;
	ld.global.f32 	%f1, [%rd6];
	fma.rn.f32 	%f2, %f1, 0fBBBB989D, 0f3F000000;
	cvt.sat.f32.f32 	%f3, %f2;
	mov.f32 	%f4, 0f4B400001;
	mov.f32 	%f5, 0f437C0000;
	fma.rm.f32 	%f6, %f3, %f5, %f4;
	add.f32 	%f7, %f6, 0fCB40007F;
	neg.f32 	%f8, %f7;
	fma.rn.f32 	%f9, %f1, 0fBFB8AA3B, %f8;
	fma.rn.f32 	%f10, %f1, 0fB2A57060, %f9;
	mov.b32 	%r6, %f6;
	shl.b32 	%r7, %r6, 23;
	mov.b32 	%f11, %r7;
	ex2.approx.ftz.f32 	%f12, %f10;
	fma.rn.f32 	%f13, %f12, %f11, 0f3F800000;
	rcp.rn.f32 	%f14, %f13;
	mul.f32 	%f15, %f1, %f14;
	add.s64 	%rd7, %rd4, %rd5;
	st.global.f32 	[%rd7], %f15;
$L__BB0_2:
	ret;

}


// ===== COMPILED SASS (sm_100) =====

	.target	sm_100

	.elftype	@"ET_EXEC"


//--------------------- .note.nv.tkinfo           --------------------------
	.section	.note.nv.tkinfo,"",@"SHT_NOTE"
	.sectionflags	@"SHF_NOTE_NV_TKINFO"
	.tkinfo
        /*0018*/ 	.word	0x00000002
        /*0030*/ 	.string	""
        /*0030*/ 	.string	"ptxas"
        /*0030*/ 	.string	"Cuda compilation tools, release 13.0, V13.0.88"
        /*0030*/ 	.string	"Build cuda_13.0.r13.0/compiler.36424714_0"
        /*0030*/ 	.string	"-arch sm_100 -m 64 "



//--------------------- .note.nv.cuinfo           --------------------------
	.section	.note.nv.cuinfo,"",@"SHT_NOTE"
	.sectionflags	@"SHF_NOTE_NV_CUINFO"
        /*0018*/ 	.short	0x0002
        /*001a*/ 	.short	0x0064
        /*001c*/ 	.short	0x0082
	.zero		2


//--------------------- .nv.info                  --------------------------
	.section	.nv.info,"",@"SHT_CUDA_INFO"
	.align	4


	//----- nvinfo : EIATTR_REGCOUNT
	.align		4
        /*0000*/ 	.byte	0x04, 0x2f
        /*0002*/ 	.short	(.L_1 - .L_0)
	.align		4
.L_0:
        /*0004*/ 	.word	index@(_Z11swishKernelPfS_i)
        /*0008*/ 	.word	0x0000000f


	//----- nvinfo : EIATTR_FRAME_SIZE
	.align		4
.L_1:
        /*000c*/ 	.byte	0x04, 0x11
        /*000e*/ 	.short	(.L_3 - .L_2)
	.align		4
.L_2:
        /*0010*/ 	.word	index@($__internal_0_$__cuda_sm20_rcp_rn_f32_slowpath)
        /*0014*/ 	.word	0x00000000


	//----- nvinfo : EIATTR_FRAME_SIZE
	.align		4
.L_3:
        /*0018*/ 	.byte	0x04, 0x11
        /*001a*/ 	.short	(.L_5 - .L_4)
	.align		4
.L_4:
        /*001c*/ 	.word	index@(_Z11swishKernelPfS_i)
        /*0020*/ 	.word	0x00000000


	//----- nvinfo : EIATTR_MIN_STACK_SIZE
	.align		4
.L_5:
        /*0024*/ 	.byte	0x04, 0x12
        /*0026*/ 	.short	(.L_7 - .L_6)
	.align		4
.L_6:
        /*0028*/ 	.word	index@(_Z11swishKernelPfS_i)
        /*002c*/ 	.word	0x00000000
.L_7:


//--------------------- .nv.compat                --------------------------
	.section	.nv.compat,"",@"SHT_CUDA_COMPAT_INFO"
	.align	4
        /*0000*/ 	.byte	0x02, 0x09, 0x00, 0x00, 0x02, 0x02, 0x01, 0x00, 0x02, 0x05, 0x05, 0x00, 0x03, 0x07, 0x01, 0x01
        /*0010*/ 	.byte	0x02, 0x03, 0x00, 0x00, 0x02, 0x06, 0x01, 0x00, 0x04, 0x0b, 0x08, 0x00, 0x09, 0x00, 0x00, 0x00
        /*0020*/ 	.byte	0x00, 0x00, 0x00, 0x00


//--------------------- .nv.info._Z11swishKernelPfS_i --------------------------
	.section	.nv.info._Z11swishKernelPfS_i,"",@"SHT_CUDA_INFO"
	.sectionflags	@""
	.align	4


	//----- nvinfo : EIATTR_CUDA_API_VERSION
	.align		4
        /*0000*/ 	.byte	0x04, 0x37
        /*0002*/ 	.short	(.L_9 - .L_8)
.L_8:
        /*0004*/ 	.word	0x00000082


	//----- nvinfo : EIATTR_KPARAM_INFO
	.align		4
.L_9:
        /*0008*/ 	.byte	0x04, 0x17
        /*000a*/ 	.short	(.L_11 - .L_10)
.L_10:
        /*000c*/ 	.word	0x00000000
        /*0010*/ 	.short	0x0002
        /*0012*/ 	.short	0x0010
        /*0014*/ 	.byte	0x00, 0xf0, 0x11, 0x00


	//----- nvinfo : EIATTR_KPARAM_INFO
	.align		4
.L_11:
        /*0018*/ 	.byte	0x04, 0x17
        /*001a*/ 	.short	(.L_13 - .L_12)
.L_12:
        /*001c*/ 	.word	0x00000000
        /*0020*/ 	.short	0x0001
        /*0022*/ 	.short	0x0008
        /*0024*/ 	.byte	0x00, 0xf5, 0x21, 0x00


	//----- nvinfo : EIATTR_KPARAM_INFO
	.align		4
.L_13:
        /*0028*/ 	.byte	0x04, 0x17
        /*002a*/ 	.short	(.L_15 - .L_14)
.L_14:
        /*002c*/ 	.word	0x00000000
        /*0030*/ 	.short	0x0000
        /*0032*/ 	.short	0x0000
        /*0034*/ 	.byte	0x00, 0xf5, 0x21, 0x00


	//----- nvinfo : EIATTR_SPARSE_MMA_MASK
	.align		4
.L_15:
        /*0038*/ 	.byte	0x03, 0x50
        /*003a*/ 	.short	0x0000


	//----- nvinfo : EIATTR_MAXREG_COUNT
	.align		4
        /*003c*/ 	.byte	0x03, 0x1b
        /*003e*/ 	.short	0x00ff


	//----- nvinfo : EIATTR_MERCURY_ISA_VERSION
	.align		4
        /*0040*/ 	.byte	0x03, 0x5f
        /*0042*/ 	.short	0x0101


	//----- nvinfo : EIATTR_VRC_CTA_INIT_COUNT
	.align		4
        /*0044*/ 	.byte	0x02, 0x4a
	.zero		1
	.zero		1


	//----- nvinfo : EIATTR_EXIT_INSTR_OFFSETS
	.align		4
        /*0048*/ 	.byte	0x04, 0x1c
        /*004a*/ 	.short	(.L_17 - .L_16)


	//   ....[0]....
.L_16:
        /*004c*/ 	.word	0x00000070


	//   ....[1]....
        /*0050*/ 	.word	0x00000270


	//----- nvinfo : EIATTR_CRS_STACK_SIZE
	.align		4
.L_17:
        /*0054*/ 	.byte	0x04, 0x1e
        /*0056*/ 	.short	(.L_19 - .L_18)
.L_18:
        /*0058*/ 	.word	0x00000000


	//----- nvinfo : EIATTR_CBANK_PARAM_SIZE
	.align		4
.L_19:
        /*005c*/ 	.byte	0x03, 0x19
        /*005e*/ 	.short	0x0014


	//----- nvinfo : EIATTR_PARAM_CBANK
	.align		4
        /*0060*/ 	.byte	0x04, 0x0a
        /*0062*/ 	.short	(.L_21 - .L_20)
	.align		4
.L_20:
        /*0064*/ 	.word	index@(.nv.constant0._Z11swishKernelPfS_i)
        /*0068*/ 	.short	0x0380
        /*006a*/ 	.short	0x0014


	//----- nvinfo : EIATTR_SW_WAR
	.align		4
.L_21:
        /*006c*/ 	.byte	0x04, 0x36
        /*006e*/ 	.short	(.L_23 - .L_22)
.L_22:
        /*0070*/ 	.word	0x00000008
.L_23:


//--------------------- .nv.callgraph             --------------------------
	.section	.nv.callgraph,"",@"SHT_CUDA_CALLGRAPH"
	.align	4
	.sectionentsize	8
	.align		4
        /*0000*/ 	.word	0x00000000
	.align		4
        /*0004*/ 	.word	0xffffffff
	.align		4
        /*0008*/ 	.word	0x00000000
	.align		4
        /*000c*/ 	.word	0xfffffffe
	.align		4
        /*0010*/ 	.word	0x00000000
	.align		4
        /*0014*/ 	.word	0xfffffffd
	.align		4
        /*0018*/ 	.word	0x00000000
	.align		4
        /*001c*/ 	.word	0xfffffffc


//--------------------- .text._Z11swishKernelPfS_i --------------------------
	.section	.text._Z11swishKernelPfS_i,"ax",@progbits
	.align	128
        .global         _Z11swishKernelPfS_i
        .type           _Z11swishKernelPfS_i,@function
        .size           _Z11swishKernelPfS_i,(.L_x_8 - _Z11swishKernelPfS_i)
        .other          _Z11swishKernelPfS_i,@"STO_CUDA_ENTRY STV_DEFAULT"
_Z11swishKernelPfS_i:
.text._Z11swishKernelPfS_i:
[----:B------:R-:W-:Y:S01]  /*0000*/  LDC R1, c[0x0][0x37c] ;  /* 0x0000df00ff017b82 */ /* 0x000fe20000000800 */
[----:B------:R-:W0:Y:S07]  /*0010*/  S2R R0, SR_TID.X ;  /* 0x0000000000007919 */ /* 0x000e2e0000002100 */
[----:B------:R-:W0:Y:S01]  /*0020*/  S2UR UR4, SR_CTAID.X ;  /* 0x00000000000479c3 */ /* 0x000e220000002500 */
[----:B------:R-:W1:Y:S07]  /*0030*/  LDCU UR5, c[0x0][0x390] ;  /* 0x00007200ff0577ac */ /* 0x000e6e0008000800 */
[----:B------:R-:W0:Y:S02]  /*0040*/  LDC R3, c[0x0][0x360] ;  /* 0x0000d800ff037b82 */ /* 0x000e240000000800 */
[----:B0-----:R-:W-:-:S05]  /*0050*/  IMAD R3, R3, UR4, R0 ;  /* 0x0000000403037c24 */ /* 0x001fca000f8e0200 */
[----:B-1----:R-:W-:-:S13]  /*0060*/  ISETP.GE.AND P0, PT, R3, UR5, PT ;  /* 0x0000000503007c0c */ /* 0x002fda000bf06270 */
[----:B------:R-:W-:Y:S05]  /*0070*/  @P0 EXIT ;  /* 0x000000000000094d */ /* 0x000fea0003800000 */
[----:B------:R-:W0:Y:S01]  /*0080*/  LDC.64 R4, c[0x0][0x380] ;  /* 0x0000e000ff047b82 */ /* 0x000e220000000a00 */
[----:B------:R-:W1:Y:S01]  /*0090*/  LDCU.64 UR4, c[0x0][0x358] ;  /* 0x00006b00ff0477ac */ /* 0x000e620008000a00 */
[----:B0-----:R-:W-:-:S06]  /*00a0*/  IMAD.WIDE R4, R3, 0x4, R4 ;  /* 0x0000000403047825 */ /* 0x001fcc00078e0204 */
[----:B-1----:R-:W2:Y:S01]  /*00b0*/  LDG.E R4, desc[UR4][R4.64] ;  /* 0x0000000404047981 */ /* 0x002ea2000c1e1900 */
[----:B------:R-:W-:Y:S01]  /*00c0*/  IMAD.MOV.U32 R7, RZ, RZ, 0x3bbb989d ;  /* 0x3bbb989dff077424 */ /* 0x000fe200078e00ff */
[----:B------:R-:W-:Y:S01]  /*00d0*/  BSSY.RECONVERGENT B0, `(.L_x_0) ;  /* 0x0000015000007945 */ /* 0x000fe20003800200 */
[----:B------:R-:W-:Y:S02]  /*00e0*/  IMAD.MOV.U32 R9, RZ, RZ, 0x437c0000 ;  /* 0x437c0000ff097424 */ /* 0x000fe400078e00ff */
[----:B--2---:R-:W-:-:S04]  /*00f0*/  FFMA.SAT R0, R4, -R7, 0.5 ;  /* 0x3f00000004007423 */ /* 0x004fc80000002807 */
[----:B------:R-:W-:-:S04]  /*0100*/  FFMA.RM R0, R0, R9, 12582913 ;  /* 0x4b40000100007423 */ /* 0x000fc80000004009 */
[C---:B------:R-:W-:Y:S01]  /*0110*/  FADD R7, R0.reuse, -12583039 ;  /* 0xcb40007f00077421 */ /* 0x040fe20000000000 */
[----:B------:R-:W-:-:S03]  /*0120*/  SHF.L.U32 R0, R0, 0x17, RZ ;  /* 0x0000001700007819 */ /* 0x000fc600000006ff */
[----:B------:R-:W-:-:S04]  /*0130*/  FFMA R7, R4, -1.4426950216293334961, -R7 ;  /* 0xbfb8aa3b04077823 */ /* 0x000fc80000000807 */
[----:B------:R-:W-:-:S06]  /*0140*/  FFMA R7, R4, -1.925963033500011079e-08, R7 ;  /* 0xb2a5706004077823 */ /* 0x000fcc0000000007 */
[----:B------:R-:W0:Y:S02]  /*0150*/  MUFU.EX2 R7, R7 ;  /* 0x0000000700077308 */ /* 0x000e240000000800 */
[----:B0-----:R-:W-:-:S04]  /*0160*/  FFMA R0, R0, R7, 1 ;  /* 0x3f80000000007423 */ /* 0x001fc80000000007 */
[----:B------:R-:W-:-:S05]  /*0170*/  VIADD R2, R0, 0x1800000 ;  /* 0x0180000000027836 */ /* 0x000fca0000000000 */
[----:B------:R-:W-:-:S04]  /*0180*/  LOP3.LUT R2, R2, 0x7f800000, RZ, 0xc0, !PT ;  /* 0x7f80000002027812 */ /* 0x000fc800078ec0ff */
[----:B------:R-:W-:-:S13]  /*0190*/  ISETP.GT.U32.AND P0, PT, R2, 0x1ffffff, PT ;  /* 0x01ffffff0200780c */ /* 0x000fda0003f04070 */
[----:B------:R-:W-:Y:S05]  /*01a0*/  @P0 BRA `(.L_x_1) ;  /* 0x00000000000c0947 */ /* 0x000fea0003800000 */
[----:B------:R-:W-:-:S07]  /*01b0*/  MOV R6, 0x1d0 ;  /* 0x000001d000067802 */ /* 0x000fce0000000f00 */
[----:B------:R-:W-:Y:S05]  /*01c0*/  CALL.REL.NOINC `($__internal_0_$__cuda_sm20_rcp_rn_f32_slowpath) ;  /* 0x00000000002c7944 */ /* 0x000fea0003c00000 */
[----:B------:R-:W-:Y:S05]  /*01d0*/  BRA `(.L_x_2) ;  /* 0x0000000000107947 */ /* 0x000fea0003800000 */
.L_x_1:
[----:B------:R-:W0:Y:S02]  /*01e0*/  MUFU.RCP R5, R0 ;  /* 0x0000000000057308 */ /* 0x000e240000001000 */
[----:B0-----:R-:W-:-:S04]  /*01f0*/  FFMA R2, R0, R5, -1 ;  /* 0xbf80000000027423 */ /* 0x001fc80000000005 */
[----:B------:R-:W-:-:S04]  /*0200*/  FADD.FTZ R2, -R2, -RZ ;  /* 0x800000ff02027221 */ /* 0x000fc80000010100 */
[----:B------:R-:W-:-:S07]  /*0210*/  FFMA R5, R5, R2, R5 ;  /* 0x0000000205057223 */ /* 0x000fce0000000005 */
.L_x_2:
[----:B------:R-:W-:Y:S05]  /*0220*/  BSYNC.RECONVERGENT B0 ;  /* 0x0000000000007941 */ /* 0x000fea0003800200 */
.L_x_0:
[----:B------:R-:W0:Y:S01]  /*0230*/  LDC.64 R6, c[0x0][0x388] ;  /* 0x0000e200ff067b82 */ /* 0x000e220000000a00 */
[----:B------:R-:W-:Y:S01]  /*0240*/  FMUL R5, R4, R5 ;  /* 0x0000000504057220 */ /* 0x000fe20000400000 */
[----:B0-----:R-:W-:-:S05]  /*0250*/  IMAD.WIDE R2, R3, 0x4, R6 ;  /* 0x0000000403027825 */ /* 0x001fca00078e0206 */
[----:B------:R-:W-:Y:S01]  /*0260*/  STG.E desc[UR4][R2.64], R5 ;  /* 0x0000000502007986 */ /* 0x000fe2000c101904 */
[----:B------:R-:W-:Y:S05]  /*0270*/  EXIT ;  /* 0x000000000000794d */ /* 0x000fea0003800000 */
        .weak           $__internal_0_$__cuda_sm20_rcp_rn_f32_slowpath
        .type           $__internal_0_$__cuda_sm20_rcp_rn_f32_slowpath,@function
        .size           $__internal_0_$__cuda_sm20_rcp_rn_f32_slowpath,(.L_x_8 - $__internal_0_$__cuda_sm20_rcp_rn_f32_slowpath)
$__internal_0_$__cuda_sm20_rcp_rn_f32_slowpath:
[----:B------:R-:W-:Y:S01]  /*0280*/  IMAD.SHL.U32 R2, R0, 0x2, RZ ;  /* 0x0000000200027824 */ /* 0x000fe200078e00ff */
[----:B------:R-:W-:Y:S04]  /*0290*/  BSSY.RECONVERGENT B1, `(.L_x_3) ;  /* 0x0000030000017945 */ /* 0x000fe80003800200 */
[----:B------:R-:W-:-:S04]  /*02a0*/  SHF.R.U32.HI R2, RZ, 0x18, R2 ;  /* 0x00000018ff027819 */ /* 0x000fc80000011602 */
[----:B------:R-:W-:-:S13]  /*02b0*/  ISETP.NE.U32.AND P0, PT, R2, RZ, PT ;  /* 0x000000ff0200720c */ /* 0x000fda0003f05070 */
[----:B------:R-:W-:Y:S05]  /*02c0*/  @P0 BRA `(.L_x_4) ;  /* 0x0000000000280947 */ /* 0x000fea0003800000 */
[----:B------:R-:W-:-:S04]  /*02d0*/  SHF.L.U32 R2, R0, 0x1, RZ ;  /* 0x0000000100027819 */ /* 0x000fc800000006ff */
[----:B------:R-:W-:-:S13]  /*02e0*/  ISETP.NE.AND P0, PT, R2, RZ, PT ;  /* 0x000000ff0200720c */ /* 0x000fda0003f05270 */
[----:B------:R-:W-:Y:S01]  /*02f0*/  @P0 FFMA R7, R0, 1.84467440737095516160e+19, RZ ;  /* 0x5f80000000070823 */ /* 0x000fe200000000ff */
[----:B------:R-:W-:Y:S08]  /*0300*/  @!P0 MUFU.RCP R5, R0 ;  /* 0x0000000000058308 */ /* 0x000ff00000001000 */
[----:B------:R-:W0:Y:S02]  /*0310*/  @P0 MUFU.RCP R2, R7 ;  /* 0x0000000700020308 */ /* 0x000e240000001000 */
[----:B0-----:R-:W-:-:S04]  /*0320*/  @P0 FFMA R8, R7, R2, -1 ;  /* 0xbf80000007080423 */ /* 0x001fc80000000002 */
[----:B------:R-:W-:-:S04]  /*0330*/  @P0 FADD.FTZ R9, -R8, -RZ ;  /* 0x800000ff08090221 */ /* 0x000fc80000010100 */
[----:B------:R-:W-:-:S04]  /*0340*/  @P0 FFMA R2, R2, R9, R2 ;  /* 0x0000000902020223 */ /* 0x000fc80000000002 */
[----:B------:R-:W-:Y:S01]  /*0350*/  @P0 FFMA R5, R2, 1.84467440737095516160e+19, RZ ;  /* 0x5f80000002050823 */ /* 0x000fe200000000ff */
[----:B------:R-:W-:Y:S06]  /*0360*/  BRA `(.L_x_5) ;  /* 0x0000000000887947 */ /* 0x000fec0003800000 */
.L_x_4:
[----:B------:R-:W-:-:S05]  /*0370*/  VIADD R5, R2, 0xffffff03 ;  /* 0xffffff0302057836 */ /* 0x000fca0000000000 */
[----:B------:R-:W-:-:S13]  /*0380*/  ISETP.GT.U32.AND P0, PT, R5, 0x1, PT ;  /* 0x000000010500780c */ /* 0x000fda0003f04070 */
[----:B------:R-:W-:Y:S05]  /*0390*/  @P0 BRA `(.L_x_6) ;  /* 0x0000000000780947 */ /* 0x000fea0003800000 */
[----:B------:R-:W-:Y:S01]  /*03a0*/  LOP3.LUT R7, R0, 0x7fffff, RZ, 0xc0, !PT ;  /* 0x007fffff00077812 */ /* 0x000fe200078ec0ff */
[----:B------:R-:W-:-:S03]  /*03b0*/  HFMA2 R12, -RZ, RZ, 0, 1.78813934326171875e-07 ;  /* 0x00000003ff0c7431 */ /* 0x000fc600000001ff */
[----:B------:R-:W-:-:S04]  /*03c0*/  LOP3.LUT R7, R7, 0x3f800000, RZ, 0xfc, !PT ;  /* 0x3f80000007077812 */ /* 0x000fc800078efcff */
[----:B------:R-:W0:Y:S01]  /*03d0*/  MUFU.RCP R8, R7 ;  /* 0x0000000700087308 */ /* 0x000e220000001000 */
[----:B------:R-:W-:Y:S01]  /*03e0*/  SHF.L.U32 R11, R12, R5, RZ ;  /* 0x000000050c0b7219 */ /* 0x000fe200000006ff */
[----:B0-----:R-:W-:-:S04]  /*03f0*/  FFMA R9, R7, R8, -1 ;  /* 0xbf80000007097423 */ /* 0x001fc80000000008 */
[----:B------:R-:W-:-:S04]  /*0400*/  FADD.FTZ R9, -R9, -RZ ;  /* 0x800000ff09097221 */ /* 0x000fc80000010100 */
[CCC-:B------:R-:W-:Y:S01]  /*0410*/  FFMA.RM R10, R8.reuse, R9.reuse, R8.reuse ;  /* 0x00000009080a7223 */ /* 0x1c0fe20000004008 */
[----:B------:R-:W-:-:S04]  /*0420*/  FFMA.RP R9, R8, R9, R8 ;  /* 0x0000000908097223 */ /* 0x000fc80000008008 */
[C---:B------:R-:W-:Y:S02]  /*0430*/  LOP3.LUT R8, R10.reuse, 0x7fffff, RZ, 0xc0, !PT ;  /* 0x007fffff0a087812 */ /* 0x040fe400078ec0ff */
[----:B------:R-:W-:Y:S02]  /*0440*/  FSETP.NEU.FTZ.AND P0, PT, R10, R9, PT ;  /* 0x000000090a00720b */ /* 0x000fe40003f1d000 */
[----:B------:R-:W-:Y:S02]  /*0450*/  LOP3.LUT R8, R8, 0x800000, RZ, 0xfc, !PT ;  /* 0x0080000008087812 */ /* 0x000fe400078efcff */
[----:B------:R-:W-:Y:S02]  /*0460*/  SEL R9, RZ, 0xffffffff, !P0 ;  /* 0xffffffffff097807 */ /* 0x000fe40004000000 */
[----:B------:R-:W-:-:S03]  /*0470*/  LOP3.LUT R10, R11, R8, RZ, 0xc0, !PT ;  /* 0x000000080b0a7212 */ /* 0x000fc600078ec0ff */
[----:B------:R-:W-:Y:S01]  /*0480*/  IMAD.MOV R9, RZ, RZ, -R9 ;  /* 0x000000ffff097224 */ /* 0x000fe200078e0a09 */
[----:B------:R-:W-:-:S04]  /*0490*/  SHF.R.U32.HI R10, RZ, R5, R10 ;  /* 0x00000005ff0a7219 */ /* 0x000fc8000001160a */
[----:B------:R-:W-:Y:S02]  /*04a0*/  LOP3.LUT P1, RZ, R9, R5, R8, 0xf8, !PT ;  /* 0x0000000509ff7212 */ /* 0x000fe4000782f808 */
[C---:B------:R-:W-:Y:S02]  /*04b0*/  LOP3.LUT P0, RZ, R10.reuse, 0x1, RZ, 0xc0, !PT ;  /* 0x000000010aff7812 */ /* 0x040fe4000780c0ff */
[----:B------:R-:W-:-:S04]  /*04c0*/  LOP3.LUT P2, RZ, R10, 0x2, RZ, 0xc0, !PT ;  /* 0x000000020aff7812 */ /* 0x000fc8000784c0ff */
[----:B------:R-:W-:Y:S02]  /*04d0*/  PLOP3.LUT P0, PT, P0, P1, P2, 0xe0, 0x0 ;  /* 0x000000000000781c */ /* 0x000fe40000703c20 */
[----:B------:R-:W-:Y:S02]  /*04e0*/  LOP3.LUT P1, RZ, R0, 0x7fffff, RZ, 0xc0, !PT ;  /* 0x007fffff00ff7812 */ /* 0x000fe4000782c0ff */
[----:B------:R-:W-:-:S04]  /*04f0*/  SEL R5, RZ, 0x1, !P0 ;  /* 0x00000001ff057807 */ /* 0x000fc80004000000 */
[----:B------:R-:W-:-:S04]  /*0500*/  IADD3 R5, PT, PT, -R5, RZ, RZ ;  /* 0x000000ff05057210 */ /* 0x000fc80007ffe1ff */
[----:B------:R-:W-:Y:S01]  /*0510*/  ISETP.GE.AND P0, PT, R5, RZ, PT ;  /* 0x000000ff0500720c */ /* 0x000fe20003f06270 */
[----:B------:R-:W-:-:S05]  /*0520*/  VIADD R5, R2, 0xffffff04 ;  /* 0xffffff0402057836 */ /* 0x000fca0000000000 */
[----:B------:R-:W-:-:S07]  /*0530*/  SHF.R.U32.HI R5, RZ, R5, R8 ;  /* 0x00000005ff057219 */ /* 0x000fce0000011608 */
[----:B------:R-:W-:-:S05]  /*0540*/  @!P0 IADD3 R5, PT, PT, R5, 0x1, RZ ;  /* 0x0000000105058810 */ /* 0x000fca0007ffe0ff */
[----:B------:R-:W-:-:S05]  /*0550*/  @!P1 IMAD.SHL.U32 R5, R5, 0x2, RZ ;  /* 0x0000000205059824 */ /* 0x000fca00078e00ff */
[----:B------:R-:W-:Y:S01]  /*0560*/  LOP3.LUT R5, R5, 0x80000000, R0, 0xf8, !PT ;  /* 0x8000000005057812 */ /* 0x000fe200078ef800 */
[----:B------:R-:W-:Y:S06]  /*0570*/  BRA `(.L_x_5) ;  /* 0x0000000000047947 */ /* 0x000fec0003800000 */
.L_x_6:
[----:B------:R0:W1:Y:S02]  /*0580*/  MUFU.RCP R5, R0 ;  /* 0x0000000000057308 */ /* 0x0000640000001000 */
.L_x_5:
[----:B------:R-:W-:Y:S05]  /*0590*/  BSYNC.RECONVERGENT B1 ;  /* 0x0000000000017941 */ /* 0x000fea0003800200 */
.L_x_3:
[----:B------:R-:W-:-:S04]  /*05a0*/  MOV R7, 0x0 ;  /* 0x0000000000077802 */ /* 0x000fc80000000f00 */
[----:B01----:R-:W-:Y:S05]  /*05b0*/  RET.REL.NODEC R6 `(_Z11swishKernelPfS_i) ;  /* 0xfffffff806907950 */ /* 0x003fea0003c3ffff */
.L_x_7:
[----:B------:R-:W-:-:S00]  /*05c0*/  BRA `(.L_x_7) ;  /* 0xfffffffc00fc7947 */ /* 0x000fc0000383ffff */
[----:B------:R-:W-:-:S00]  /*05d0*/  NOP ;  /* 0x0000000000007918 */ /* 0x000fc00000000000 */
        /* <DEDUP_REMOVED lines=10> */
.L_x_8:


//--------------------- .nv.shared.reserved.0     --------------------------
	.section	.nv.shared.reserved.0,"aw",@nobits
	.weak		__nv_reservedSMEM_offset_0_alias
	.size		__nv_reservedSMEM_offset_0_alias, 0, 64
	.other		__nv_reservedSMEM_offset_0_alias,@"STO_CUDA_RESERVED_SHARED STV_DEFAULT"
__nv_reservedSMEM_offset_0_alias:
	.zero		0
	.zero		64


//--------------------- .nv.constant0._Z11swishKernelPfS_i --------------------------
	.section	.nv.constant0._Z11swishKernelPfS_i,"a",@progbits
	.sectionflags	@""
	.align	4
.nv.constant0._Z11swishKernelPfS_i:
	.zero		916


//--------------------- SYMBOLS --------------------------

	.type		.nv.reservedSmem.offset0,@object
	.size		.nv.reservedSmem.offset0,0x4
